//
// Generated by NVIDIA NVVM Compiler
//
// Compiler Build ID: CL-36424714
// Cuda compilation tools, release 13.0, V13.0.88
// Based on NVVM 20.0.0
//

.version 9.0
.target sm_100
.address_size 64

	// .globl	_Z11buggyKernelPfi
// _ZZ11buggyKernelPfiE5sdata has been demoted

.visible .entry _Z11buggyKernelPfi(
	.param .u64 .ptr .align 1 _Z11buggyKernelPfi_param_0,
	.param .u32 _Z11buggyKernelPfi_param_1
)
{
	.reg .pred 	%p<4>;
	.reg .b32 	%r<9>;
	.reg .b32 	%f<8>;
	.reg .b64 	%rd<5>;
	// demoted variable
	.shared .align 4 .b8 _ZZ11buggyKernelPfiE5sdata[1024];
	ld.param.u64 	%rd2, [_Z11buggyKernelPfi_param_0];
	ld.param.u32 	%r4, [_Z11buggyKernelPfi_param_1];
	cvta.to.global.u64 	%rd3, %rd2;
	mov.u32 	%r5, %ctaid.x;
	mov.u32 	%r6, %ntid.x;
	mov.u32 	%r1, %tid.x;
	mad.lo.s32 	%r2, %r5, %r6, %r1;
	setp.le.s32 	%p1, %r2, %r4;
	mul.wide.s32 	%rd4, %r2, 4;
	add.s64 	%rd1, %rd3, %rd4;
	@%p1 bra 	$L__BB0_2;
	ld.global.f32 	%f7, [%rd1];
	bra.uni 	$L__BB0_3;
$L__BB0_2:
	cvt.rn.f32.s32 	%f4, %r2;
	add.f32 	%f7, %f4, %f4;
	st.global.f32 	[%rd1], %f7;
$L__BB0_3:
	shl.b32 	%r7, %r1, 2;
	mov.u32 	%r8, _ZZ11buggyKernelPfiE5sdata;
	add.s32 	%r3, %r8, %r7;
	st.shared.f32 	[%r3], %f7;
	setp.gt.u32 	%p2, %r1, 254;
	@%p2 bra 	$L__BB0_6;
	ld.shared.f32 	%f5, [%r3+4];
	add.f32 	%f6, %f7, %f5;
	st.global.f32 	[%rd1], %f6;
	setp.gt.u32 	%p3, %r1, 127;
	@%p3 bra 	$L__BB0_6;
	bar.sync 	0;
$L__BB0_6:
	ret;

}


// ===== COMPILED SASS (sm_100) =====

	.target	sm_100

	.elftype	@"ET_EXEC"


//--------------------- .note.nv.tkinfo           --------------------------
	.section	.note.nv.tkinfo,"",@"SHT_NOTE"
	.sectionflags	@"SHF_NOTE_NV_TKINFO"
	.tkinfo
        /*0018*/ 	.word	0x00000002
        /*0030*/ 	.string	""
        /*0030*/ 	.string	"ptxas"
        /*0030*/ 	.string	"Cuda compilation tools, release 13.0, V13.0.88"
        /*0030*/ 	.string	"Build cuda_13.0.r13.0/compiler.36424714_0"
        /*0030*/ 	.string	"-arch sm_100 -m 64 "



//--------------------- .note.nv.cuinfo           --------------------------
	.section	.note.nv.cuinfo,"",@"SHT_NOTE"
	.sectionflags	@"SHF_NOTE_NV_CUINFO"
        /*0018*/ 	.short	0x0002
        /*001a*/ 	.short	0x0064
        /*001c*/ 	.short	0x0082
	.zero		2


//--------------------- .nv.info                  --------------------------
	.section	.nv.info,"",@"SHT_CUDA_INFO"
	.align	4


	//----- nvinfo : EIATTR_REGCOUNT
	.align		4
        /*0000*/ 	.byte	0x04, 0x2f
        /*0002*/ 	.short	(.L_1 - .L_0)
	.align		4
.L_0:
        /*0004*/ 	.word	index@(_Z11buggyKernelPfi)
        /*0008*/ 	.word	0x0000000a


	//----- nvinfo : EIATTR_FRAME_SIZE
	.align		4
.L_1:
        /*000c*/ 	.byte	0x04, 0x11
        /*000e*/ 	.short	(.L_3 - .L_2)
	.align		4
.L_2:
        /*0010*/ 	.word	index@(_Z11buggyKernelPfi)
        /*0014*/ 	.word	0x00000000


	//----- nvinfo : EIATTR_MIN_STACK_SIZE
	.align		4
.L_3:
        /*0018*/ 	.byte	0x04, 0x12
        /*001a*/ 	.short	(.L_5 - .L_4)
	.align		4
.L_4:
        /*001c*/ 	.word	index@(_Z11buggyKernelPfi)
        /*0020*/ 	.word	0x00000000
.L_5:


//--------------------- .nv.compat                --------------------------
	.section	.nv.compat,"",@"SHT_CUDA_COMPAT_INFO"
	.align	4
        /*0000*/ 	.byte	0x02, 0x09, 0x00, 0x00, 0x02, 0x02, 0x01, 0x00, 0x02, 0x05, 0x05, 0x00, 0x03, 0x07, 0x01, 0x01
        /*0010*/ 	.byte	0x02, 0x03, 0x00, 0x00, 0x02, 0x06, 0x01, 0x00, 0x04, 0x0b, 0x08, 0x00, 0x09, 0x00, 0x00, 0x00
        /*0020*/ 	.byte	0x00, 0x00, 0x00, 0x00


//--------------------- .nv.info._Z11buggyKernelPfi --------------------------
	.section	.nv.info._Z11buggyKernelPfi,"",@"SHT_CUDA_INFO"
	.sectionflags	@""
	.align	4


	//----- nvinfo : EIATTR_CUDA_API_VERSION
	.align		4
        /*0000*/ 	.byte	0x04, 0x37
        /*0002*/ 	.short	(.L_7 - .L_6)
.L_6:
        /*0004*/ 	.word	0x00000082


	//----- nvinfo : EIATTR_KPARAM_INFO
	.align		4
.L_7:
        /*0008*/ 	.byte	0x04, 0x17
        /*000a*/ 	.short	(.L_9 - .L_8)
.L_8:
        /*000c*/ 	.word	0x00000000
        /*0010*/ 	.short	0x0001
        /*0012*/ 	.short	0x0008
        /*0014*/ 	.byte	0x00, 0xf0, 0x11, 0x00


	//----- nvinfo : EIATTR_KPARAM_INFO
	.align		4
.L_9:
        /*0018*/ 	.byte	0x04, 0x17
        /*001a*/ 	.short	(.L_11 - .L_10)
.L_10:
        /*001c*/ 	.word	0x00000000
        /*0020*/ 	.short	0x0000
        /*0022*/ 	.short	0x0000
        /*0024*/ 	.byte	0x00, 0xf5, 0x21, 0x00


	//----- nvinfo : EIATTR_SPARSE_MMA_MASK
	.align		4
.L_11:
        /*0028*/ 	.byte	0x03, 0x50
        /*002a*/ 	.short	0x0000


	//----- nvinfo : EIATTR_MAXREG_COUNT
	.align		4
        /*002c*/ 	.byte	0x03, 0x1b
        /*002e*/ 	.short	0x00ff


	//----- nvinfo : EIATTR_NUM_BARRIERS
	.align		4
        /*0030*/ 	.byte	0x02, 0x4c
        /*0032*/ 	.byte	0x01
	.zero		1


	//----- nvinfo : EIATTR_MERCURY_ISA_VERSION
	.align		4
        /*0034*/ 	.byte	0x03, 0x5f
        /*0036*/ 	.short	0x0101


	//----- nvinfo : EIATTR_VRC_CTA_INIT_COUNT
	.align		4
        /*0038*/ 	.byte	0x02, 0x4a
	.zero		1
	.zero		1


	//----- nvinfo : EIATTR_EXIT_INSTR_OFFSETS
	.align		4
        /*003c*/ 	.byte	0x04, 0x1c
        /*003e*/ 	.short	(.L_13 - .L_12)


	//   ....[0]....
.L_12:
        /*0040*/ 	.word	0x00000140


	//   ....[1]....
        /*0044*/ 	.word	0x00000190


	//   ....[2]....
        /*0048*/ 	.word	0x000001b0


	//----- nvinfo : EIATTR_CBANK_PARAM_SIZE
	.align		4
.L_13:
        /*004c*/ 	.byte	0x03, 0x19
        /*004e*/ 	.short	0x000c


	//----- nvinfo : EIATTR_PARAM_CBANK
	.align		4
        /*0050*/ 	.byte	0x04, 0x0a
        /*0052*/ 	.short	(.L_15 - .L_14)
	.align		4
.L_14:
        /*0054*/ 	.word	index@(.nv.constant0._Z11buggyKernelPfi)
        /*0058*/ 	.short	0x0380
        /*005a*/ 	.short	0x000c


	//----- nvinfo : EIATTR_SW_WAR
	.align		4
.L_15:
        /*005c*/ 	.byte	0x04, 0x36
        /*005e*/ 	.short	(.L_17 - .L_16)
.L_16:
        /*0060*/ 	.word	0x00000008
.L_17:


//--------------------- .nv.callgraph             --------------------------
	.section	.nv.callgraph,"",@"SHT_CUDA_CALLGRAPH"
	.align	4
	.sectionentsize	8
	.align		4
        /*0000*/ 	.word	0x00000000
	.align		4
        /*0004*/ 	.word	0xffffffff
	.align		4
        /*0008*/ 	.word	0x00000000
	.align		4
        /*000c*/ 	.word	0xfffffffe
	.align		4
        /*0010*/ 	.word	0x00000000
	.align		4
        /*0014*/ 	.word	0xfffffffd
	.align		4
        /*0018*/ 	.word	0x00000000
	.align		4
        /*001c*/ 	.word	0xfffffffc


//--------------------- .text._Z11buggyKernelPfi  --------------------------
	.section	.text._Z11buggyKernelPfi,"ax",@progbits
	.align	128
        .global         _Z11buggyKernelPfi
        .type           _Z11buggyKernelPfi,@function
        .size           _Z11buggyKernelPfi,(.L_x_1 - _Z11buggyKernelPfi)
        .other          _Z11buggyKernelPfi,@"STO_CUDA_ENTRY STV_DEFAULT"
_Z11buggyKernelPfi:
.text._Z11buggyKernelPfi:
[----:B------:R-:W-:Y:S01]  /*0000*/  LDC R1, c[0x0][0x37c] ;  /* 0x0000df00ff017b82 */ /* 0x000fe20000000800 */
[----:B------:R-:W0:Y:S07]  /*0010*/  S2R R4, SR_TID.X ;  /* 0x0000000000047919 */ /* 0x000e2e0000002100 */
[----:B------:R-:W0:Y:S01]  /*0020*/  S2UR UR4, SR_CTAID.X ;  /* 0x00000000000479c3 */ /* 0x000e220000002500 */
[----:B------:R-:W1:Y:S01]  /*0030*/  LDCU UR5, c[0x0][0x388] ;  /* 0x00007100ff0577ac */ /* 0x000e620008000800 */
[----:B------:R-:W2:Y:S06]  /*0040*/  LDCU.64 UR6, c[0x0][0x358] ;  /* 0x00006b00ff0677ac */ /* 0x000eac0008000a00 */
[----:B------:R-:W0:Y:S08]  /*0050*/  LDC R5, c[0x0][0x360] ;  /* 0x0000d800ff057b82 */ /* 0x000e300000000800 */
[----:B------:R-:W3:Y:S01]  /*0060*/  LDC.64 R2, c[0x0][0x380] ;  /* 0x0000e000ff027b82 */ /* 0x000ee20000000a00 */
[----:B0-----:R-:W-:-:S05]  /*0070*/  IMAD R5, R5, UR4, R4 ;  /* 0x0000000405057c24 */ /* 0x001fca000f8e0204 */
[C---:B-1----:R-:W-:Y:S01]  /*0080*/  ISETP.GT.AND P0, PT, R5.reuse, UR5, PT ;  /* 0x0000000505007c0c */ /* 0x042fe2000bf04270 */
[----:B---3--:R-:W-:-:S12]  /*0090*/  IMAD.WIDE R2, R5, 0x4, R2 ;  /* 0x0000000405027825 */ /* 0x008fd800078e0202 */
[----:B--2---:R-:W2:Y:S01]  /*00a0*/  @P0 LDG.E R7, desc[UR6][R2.64] ;  /* 0x0000000602070981 */ /* 0x004ea2000c1e1900 */
[----:B------:R-:W0:Y:S01]  /*00b0*/  S2UR UR5, SR_CgaCtaId ;  /* 0x00000000000579c3 */ /* 0x000e220000008800 */
[----:B------:R-:W-:Y:S01]  /*00c0*/  UMOV UR4, 0x400 ;  /* 0x0000040000047882 */ /* 0x000fe20000000000 */
[----:B------:R-:W-:Y:S02]  /*00d0*/  ISETP.GT.U32.AND P1, PT, R4, 0xfe, PT ;  /* 0x000000fe0400780c */ /* 0x000fe40003f24070 */
[----:B------:R-:W-:Y:S01]  /*00e0*/  @!P0 I2FP.F32.S32 R5, R5 ;  /* 0x0000000500058245 */ /* 0x000fe20000201400 */
[----:B0-----:R-:W-:-:S06]  /*00f0*/  ULEA UR4, UR5, UR4, 0x18 ;  /* 0x0000000405047291 */ /* 0x001fcc000f8ec0ff */
[----:B------:R-:W-:Y:S01]  /*0100*/  LEA R0, R4, UR4, 0x2 ;  /* 0x0000000404007c11 */ /* 0x000fe2000f8e10ff */
[----:B------:R-:W-:-:S05]  /*0110*/  @!P0 FADD R7, R5, R5 ;  /* 0x0000000505078221 */ /* 0x000fca0000000000 */
[----:B------:R0:W-:Y:S04]  /*0120*/  @!P0 STG.E desc[UR6][R2.64], R7 ;  /* 0x0000000702008986 */ /* 0x0001e8000c101906 */
[----:B--2---:R0:W-:Y:S01]  /*0130*/  STS [R0], R7 ;  /* 0x0000000700007388 */ /* 0x0041e20000000800 */
[----:B------:R-:W-:Y:S05]  /*0140*/  @P1 EXIT ;  /* 0x000000000000194d */ /* 0x000fea0003800000 */
[----:B0-----:R-:W0:Y:S01]  /*0150*/  LDS R0, [R0+0x4] ;  /* 0x0000040000007984 */ /* 0x001e220000000800 */
[----:B------:R-:W-:Y:S01]  /*0160*/  ISETP.GT.U32.AND P0, PT, R4, 0x7f, PT ;  /* 0x0000007f0400780c */ /* 0x000fe20003f04070 */
[----:B0-----:R-:W-:-:S05]  /*0170*/  FADD R7, R0, R7 ;  /* 0x0000000700077221 */ /* 0x001fca0000000000 */
[----:B------:R0:W-:Y:S07]  /*0180*/  STG.E desc[UR6][R2.64], R7 ;  /* 0x0000000702007986 */ /* 0x0001ee000c101906 */
[----:B------:R-:W-:Y:S05]  /*0190*/  @P0 EXIT ;  /* 0x000000000000094d */ /* 0x000fea0003800000 */
[----:B------:R-:W-:Y:S06]  /*01a0*/  BAR.SYNC.DEFER_BLOCKING 0x0 ;  /* 0x0000000000007b1d */ /* 0x000fec0000010000 */
[----:B------:R-:W-:Y:S05]  /*01b0*/  EXIT ;  /* 0x000000000000794d */ /* 0x000fea0003800000 */
.L_x_0:
[----:B------:R-:W-:-:S00]  /*01c0*/  BRA `(.L_x_0) ;  /* 0xfffffffc00fc7947 */ /* 0x000fc0000383ffff */
[----:B------:R-:W-:-:S00]  /*01d0*/  NOP ;  /* 0x0000000000007918 */ /* 0x000fc00000000000 */
        /* <DEDUP_REMOVED lines=10> */
.L_x_1:


//--------------------- .nv.shared._Z11buggyKernelPfi --------------------------
	.section	.nv.shared._Z11buggyKernelPfi,"aw",@nobits
	.sectionflags	@""
	.align	4
.nv.shared._Z11buggyKernelPfi:
	.zero		2048


//--------------------- .nv.shared.reserved.0     --------------------------
	.section	.nv.shared.reserved.0,"aw",@nobits
	.weak		__nv_reservedSMEM_offset_0_alias
	.size		__nv_reservedSMEM_offset_0_alias, 0, 64
	.other		__nv_reservedSMEM_offset_0_alias,@"STO_CUDA_RESERVED_SHARED STV_DEFAULT"
__nv_reservedSMEM_offset_0_alias:
	.zero		0
	.zero		64


//--------------------- .nv.constant0._Z11buggyKernelPfi --------------------------
	.section	.nv.constant0._Z11buggyKernelPfi,"a",@progbits
	.sectionflags	@""
	.align	4
.nv.constant0._Z11buggyKernelPfi:
	.zero		908


//--------------------- SYMBOLS --------------------------

	.type		.nv.reservedSmem.offset0,@object
	.size		.nv.reservedSmem.offset0,0x4
	.type		.nv.reservedSmem.cap,@object
	.size		.nv.reservedSmem.cap,0x4
